//
// Generated by NVIDIA NVVM Compiler
//
// Compiler Build ID: CL-36424714
// Cuda compilation tools, release 13.0, V13.0.88
// Based on NVVM 20.0.0
//

.version 9.0
.target sm_100
.address_size 64

	// .globl	_Z23unique_idx_calc_thrdIdxPi
.extern .func  (.param .b32 func_retval0) vprintf
(
	.param .b64 vprintf_param_0,
	.param .b64 vprintf_param_1
)
;
.global .align 1 .b8 $str[26] = {116, 104, 114, 101, 97, 100, 73, 100, 120, 58, 32, 37, 100, 44, 32, 118, 97, 108, 117, 101, 58, 32, 37, 100, 10};

.visible .entry _Z23unique_idx_calc_thrdIdxPi(
	.param .u64 .ptr .align 1 _Z23unique_idx_calc_thrdIdxPi_param_0
)
{
	.local .align 8 .b8 	__local_depot0[8];
	.reg .b64 	%SP;
	.reg .b64 	%SPL;
	.reg .b32 	%r<5>;
	.reg .b64 	%rd<9>;

	mov.u64 	%SPL, __local_depot0;
	cvta.local.u64 	%SP, %SPL;
	ld.param.u64 	%rd1, [_Z23unique_idx_calc_thrdIdxPi_param_0];
	cvta.to.global.u64 	%rd2, %rd1;
	add.u64 	%rd3, %SP, 0;
	add.u64 	%rd4, %SPL, 0;
	mov.u32 	%r1, %tid.x;
	mul.wide.u32 	%rd5, %r1, 4;
	add.s64 	%rd6, %rd2, %rd5;
	ld.global.u32 	%r2, [%rd6];
	st.local.v2.u32 	[%rd4], {%r1, %r2};
	mov.u64 	%rd7, $str;
	cvta.global.u64 	%rd8, %rd7;
	{ // callseq 0, 0
	.param .b64 param0;
	st.param.b64 	[param0], %rd8;
	.param .b64 param1;
	st.param.b64 	[param1], %rd3;
	.param .b32 retval0;
	call.uni (retval0), 
	vprintf, 
	(
	param0, 
	param1
	);
	ld.param.b32 	%r3, [retval0];
	} // callseq 0
	ret;

}


// ===== COMPILED SASS (sm_100) =====

	.target	sm_100

	.elftype	@"ET_EXEC"


//--------------------- .note.nv.tkinfo           --------------------------
	.section	.note.nv.tkinfo,"",@"SHT_NOTE"
	.sectionflags	@"SHF_NOTE_NV_TKINFO"
	.tkinfo
        /*0018*/ 	.word	0x00000002
        /*0030*/ 	.string	""
        /*0030*/ 	.string	"ptxas"
        /*0030*/ 	.string	"Cuda compilation tools, release 13.0, V13.0.88"
        /*0030*/ 	.string	"Build cuda_13.0.r13.0/compiler.36424714_0"
        /*0030*/ 	.string	"-arch sm_100 -m 64 "



//--------------------- .note.nv.cuinfo           --------------------------
	.section	.note.nv.cuinfo,"",@"SHT_NOTE"
	.sectionflags	@"SHF_NOTE_NV_CUINFO"
        /*0018*/ 	.short	0x0002
        /*001a*/ 	.short	0x0064
        /*001c*/ 	.short	0x0082
	.zero		2


//--------------------- .nv.info                  --------------------------
	.section	.nv.info,"",@"SHT_CUDA_INFO"
	.align	4


	//----- nvinfo : EIATTR_REGCOUNT
	.align		4
        /*0000*/ 	.byte	0x04, 0x2f
        /*0002*/ 	.short	(.L_2 - .L_1)
	.align		4
.L_1:
        /*0004*/ 	.word	index@(_Z23unique_idx_calc_thrdIdxPi)
        /*0008*/ 	.word	0x00000018


	//----- nvinfo : EIATTR_FRAME_SIZE
	.align		4
.L_2:
        /*000c*/ 	.byte	0x04, 0x11
        /*000e*/ 	.short	(.L_4 - .L_3)
	.align		4
.L_3:
        /*0010*/ 	.word	index@(_Z23unique_idx_calc_thrdIdxPi)
        /*0014*/ 	.word	0x00000008


	//----- nvinfo : EIATTR_MIN_STACK_SIZE
	.align		4
.L_4:
        /*0018*/ 	.byte	0x04, 0x12
        /*001a*/ 	.short	(.L_6 - .L_5)
	.align		4
.L_5:
        /*001c*/ 	.word	index@(_Z23unique_idx_calc_thrdIdxPi)
        /*0020*/ 	.word	0x00000008
.L_6:


//--------------------- .nv.compat                --------------------------
	.section	.nv.compat,"",@"SHT_CUDA_COMPAT_INFO"
	.align	4
        /*0000*/ 	.byte	0x02, 0x09, 0x00, 0x00, 0x02, 0x02, 0x01, 0x00, 0x02, 0x05, 0x05, 0x00, 0x03, 0x07, 0x01, 0x01
        /*0010*/ 	.byte	0x02, 0x03, 0x00, 0x00, 0x02, 0x06, 0x01, 0x00, 0x04, 0x0b, 0x08, 0x00, 0x09, 0x00, 0x00, 0x00
        /*0020*/ 	.byte	0x00, 0x00, 0x00, 0x00


//--------------------- .nv.info._Z23unique_idx_calc_thrdIdxPi --------------------------
	.section	.nv.info._Z23unique_idx_calc_thrdIdxPi,"",@"SHT_CUDA_INFO"
	.sectionflags	@""
	.align	4


	//----- nvinfo : EIATTR_CUDA_API_VERSION
	.align		4
        /*0000*/ 	.byte	0x04, 0x37
        /*0002*/ 	.short	(.L_8 - .L_7)
.L_7:
        /*0004*/ 	.word	0x00000082


	//----- nvinfo : EIATTR_KPARAM_INFO
	.align		4
.L_8:
        /*0008*/ 	.byte	0x04, 0x17
        /*000a*/ 	.short	(.L_10 - .L_9)
.L_9:
        /*000c*/ 	.word	0x00000000
        /*0010*/ 	.short	0x0000
        /*0012*/ 	.short	0x0000
        /*0014*/ 	.byte	0x00, 0xf5, 0x21, 0x00


	//----- nvinfo : EIATTR_SPARSE_MMA_MASK
	.align		4
.L_10:
        /*0018*/ 	.byte	0x03, 0x50
        /*001a*/ 	.short	0x0000


	//----- nvinfo : EIATTR_MAXREG_COUNT
	.align		4
        /*001c*/ 	.byte	0x03, 0x1b
        /*001e*/ 	.short	0x00ff


	//----- nvinfo : EIATTR_EXTERNS
	.align		4
        /*0020*/ 	.byte	0x04, 0x0f
        /*0022*/ 	.short	(.L_12 - .L_11)


	//   ....[0]....
	.align		4
.L_11:
        /*0024*/ 	.word	index@(vprintf)


	//----- nvinfo : EIATTR_MERCURY_ISA_VERSION
	.align		4
.L_12:
        /*0028*/ 	.byte	0x03, 0x5f
        /*002a*/ 	.short	0x0101


	//----- nvinfo : EIATTR_VRC_CTA_INIT_COUNT
	.align		4
        /*002c*/ 	.byte	0x02, 0x4a
	.zero		1
	.zero		1


	//----- nvinfo : EIATTR_SYSCALL_OFFSETS
	.align		4
        /*0030*/ 	.byte	0x04, 0x46
        /*0032*/ 	.short	(.L_14 - .L_13)


	//   ....[0]....
.L_13:
        /*0034*/ 	.word	0x00000120


	//----- nvinfo : EIATTR_EXIT_INSTR_OFFSETS
	.align		4
.L_14:
        /*0038*/ 	.byte	0x04, 0x1c
        /*003a*/ 	.short	(.L_16 - .L_15)


	//   ....[0]....
.L_15:
        /*003c*/ 	.word	0x00000130


	//----- nvinfo : EIATTR_CBANK_PARAM_SIZE
	.align		4
.L_16:
        /*0040*/ 	.byte	0x03, 0x19
        /*0042*/ 	.short	0x0008


	//----- nvinfo : EIATTR_PARAM_CBANK
	.align		4
        /*0044*/ 	.byte	0x04, 0x0a
        /*0046*/ 	.short	(.L_18 - .L_17)
	.align		4
.L_17:
        /*0048*/ 	.word	index@(.nv.constant0._Z23unique_idx_calc_thrdIdxPi)
        /*004c*/ 	.short	0x0380
        /*004e*/ 	.short	0x0008


	//----- nvinfo : EIATTR_SW_WAR
	.align		4
.L_18:
        /*0050*/ 	.byte	0x04, 0x36
        /*0052*/ 	.short	(.L_20 - .L_19)
.L_19:
        /*0054*/ 	.word	0x00000008
.L_20:


//--------------------- .nv.callgraph             --------------------------
	.section	.nv.callgraph,"",@"SHT_CUDA_CALLGRAPH"
	.align	4
	.sectionentsize	8
	.align		4
        /*0000*/ 	.word	0x00000000
	.align		4
        /*0004*/ 	.word	0xffffffff
	.align		4
        /*0008*/ 	.word	index@(_Z23unique_idx_calc_thrdIdxPi)
	.align		4
        /*000c*/ 	.word	index@(vprintf)
	.align		4
        /*0010*/ 	.word	0x00000000
	.align		4
        /*0014*/ 	.word	0xfffffffe
	.align		4
        /*0018*/ 	.word	0x00000000
	.align		4
        /*001c*/ 	.word	0xfffffffd
	.align		4
        /*0020*/ 	.word	0x00000000
	.align		4
        /*0024*/ 	.word	0xfffffffc


//--------------------- .nv.constant4             --------------------------
	.section	.nv.constant4,"a",@progbits
	.align	8
	.align		8
.nv.constant4:
        /*0000*/ 	.dword	vprintf
	.align		8
        /*0008*/ 	.dword	$str


//--------------------- .text._Z23unique_idx_calc_thrdIdxPi --------------------------
	.section	.text._Z23unique_idx_calc_thrdIdxPi,"ax",@progbits
	.align	128
        .global         _Z23unique_idx_calc_thrdIdxPi
        .type           _Z23unique_idx_calc_thrdIdxPi,@function
        .size           _Z23unique_idx_calc_thrdIdxPi,(.L_x_2 - _Z23unique_idx_calc_thrdIdxPi)
        .other          _Z23unique_idx_calc_thrdIdxPi,@"STO_CUDA_ENTRY STV_DEFAULT"
_Z23unique_idx_calc_thrdIdxPi:
.text._Z23unique_idx_calc_thrdIdxPi:
[----:B------:R-:W0:Y:S01]  /*0000*/  LDC R1, c[0x0][0x37c] ;  /* 0x0000df00ff017b82 */ /* 0x000e220000000800 */
[----:B------:R-:W1:Y:S07]  /*0010*/  S2R R10, SR_TID.X ;  /* 0x00000000000a7919 */ /* 0x000e6e0000002100 */
[----:B------:R-:W1:Y:S01]  /*0020*/  LDC.64 R2, c[0x0][0x380] ;  /* 0x0000e000ff027b82 */ /* 0x000e620000000a00 */
[----:B------:R-:W2:Y:S01]  /*0030*/  LDCU.64 UR4, c[0x0][0x358] ;  /* 0x00006b00ff0477ac */ /* 0x000ea20008000a00 */
[----:B0-----:R-:W-:Y:S01]  /*0040*/  VIADD R1, R1, 0xfffffff8 ;  /* 0xfffffff801017836 */ /* 0x001fe20000000000 */
[----:B------:R-:W0:Y:S01]  /*0050*/  LDCU.64 UR6, c[0x4][0x8] ;  /* 0x01000100ff0677ac */ /* 0x000e220008000a00 */
[----:B-1----:R-:W-:-:S05]  /*0060*/  IMAD.WIDE.U32 R2, R10, 0x4, R2 ;  /* 0x000000040a027825 */ /* 0x002fca00078e0002 */
[----:B--2---:R-:W2:Y:S01]  /*0070*/  LDG.E R11, desc[UR4][R2.64] ;  /* 0x00000004020b7981 */ /* 0x004ea2000c1e1900 */
[----:B------:R-:W-:Y:S01]  /*0080*/  MOV R0, 0x0 ;  /* 0x0000000000007802 */ /* 0x000fe20000000f00 */
[----:B------:R-:W1:Y:S01]  /*0090*/  LDCU UR4, c[0x0][0x2f8] ;  /* 0x00005f00ff0477ac */ /* 0x000e620008000800 */
[----:B0-----:R-:W-:Y:S01]  /*00a0*/  IMAD.U32 R4, RZ, RZ, UR6 ;  /* 0x00000006ff047e24 */ /* 0x001fe2000f8e00ff */
[----:B------:R-:W-:Y:S01]  /*00b0*/  MOV R5, UR7 ;  /* 0x0000000700057c02 */ /* 0x000fe20008000f00 */
[----:B------:R0:W3:Y:S01]  /*00c0*/  LDC.64 R8, c[0x4][R0] ;  /* 0x0100000000087b82 */ /* 0x0000e20000000a00 */
[----:B------:R-:W4:Y:S01]  /*00d0*/  LDCU UR5, c[0x0][0x2fc] ;  /* 0x00005f80ff0577ac */ /* 0x000f220008000800 */
[----:B-1----:R-:W-:-:S05]  /*00e0*/  IADD3 R6, P0, PT, R1, UR4, RZ ;  /* 0x0000000401067c10 */ /* 0x002fca000ff1e0ff */
[----:B----4-:R-:W-:Y:S01]  /*00f0*/  IMAD.X R7, RZ, RZ, UR5, P0 ;  /* 0x00000005ff077e24 */ /* 0x010fe200080e06ff */
[----:B--23--:R0:W-:Y:S07]  /*0100*/  STL.64 [R1], R10 ;  /* 0x0000000a01007387 */ /* 0x00c1ee0000100a00 */
[----:B------:R-:W-:-:S07]  /*0110*/  LEPC R20, `(.L_x_0) ;  /* 0x000000001014794e */ /* 0x000fce0000000000 */
[----:B0-----:R-:W-:Y:S05]  /*0120*/  CALL.ABS.NOINC R8 ;  /* 0x0000000008007343 */ /* 0x001fea0003c00000 */
.L_x_0:
[----:B------:R-:W-:Y:S05]  /*0130*/  EXIT ;  /* 0x000000000000794d */ /* 0x000fea0003800000 */
.L_x_1:
[----:B------:R-:W-:-:S00]  /*0140*/  BRA `(.L_x_1) ;  /* 0xfffffffc00fc7947 */ /* 0x000fc0000383ffff */
[----:B------:R-:W-:-:S00]  /*0150*/  NOP ;  /* 0x0000000000007918 */ /* 0x000fc00000000000 */
        /* <DEDUP_REMOVED lines=10> */
.L_x_2:


//--------------------- .nv.global.init           --------------------------
	.section	.nv.global.init,"aw",@progbits
.nv.global.init:
	.type		$str,@object
	.size		$str,(.L_0 - $str)
$str:
        /*0000*/ 	.byte	0x74, 0x68, 0x72, 0x65, 0x61, 0x64, 0x49, 0x64, 0x78, 0x3a, 0x20, 0x25, 0x64, 0x2c, 0x20, 0x76
        /*0010*/ 	.byte	0x61, 0x6c, 0x75, 0x65, 0x3a, 0x20, 0x25, 0x64, 0x0a, 0x00
.L_0:


//--------------------- .nv.shared.reserved.0     --------------------------
	.section	.nv.shared.reserved.0,"aw",@nobits
	.weak		__nv_reservedSMEM_offset_0_alias
	.size		__nv_reservedSMEM_offset_0_alias, 0, 64
	.other		__nv_reservedSMEM_offset_0_alias,@"STO_CUDA_RESERVED_SHARED STV_DEFAULT"
__nv_reservedSMEM_offset_0_alias:
	.zero		0
	.zero		64


//--------------------- .nv.constant0._Z23unique_idx_calc_thrdIdxPi --------------------------
	.section	.nv.constant0._Z23unique_idx_calc_thrdIdxPi,"a",@progbits
	.sectionflags	@""
	.align	4
.nv.constant0._Z23unique_idx_calc_thrdIdxPi:
	.zero		904


//--------------------- SYMBOLS --------------------------

	.type		.nv.reservedSmem.offset0,@object
	.size		.nv.reservedSmem.offset0,0x4
	.type		vprintf,@function
